//
// Generated by NVIDIA NVVM Compiler
//
// Compiler Build ID: CL-36424714
// Cuda compilation tools, release 13.0, V13.0.88
// Based on NVVM 20.0.0
//

.version 9.0
.target sm_100
.address_size 64

	// .globl	_Z15vectorAddSharedPiS_S_
// _ZZ15vectorAddSharedPiS_S_E6tile_a has been demoted
// _ZZ15vectorAddSharedPiS_S_E6tile_b has been demoted

.visible .entry _Z15vectorAddSharedPiS_S_(
	.param .u64 .ptr .align 1 _Z15vectorAddSharedPiS_S__param_0,
	.param .u64 .ptr .align 1 _Z15vectorAddSharedPiS_S__param_1,
	.param .u64 .ptr .align 1 _Z15vectorAddSharedPiS_S__param_2
)
{
	.reg .b32 	%r<15>;
	.reg .b64 	%rd<11>;
	// demoted variable
	.shared .align 4 .b8 _ZZ15vectorAddSharedPiS_S_E6tile_a[1024];
	// demoted variable
	.shared .align 4 .b8 _ZZ15vectorAddSharedPiS_S_E6tile_b[1024];
	ld.param.u64 	%rd1, [_Z15vectorAddSharedPiS_S__param_0];
	ld.param.u64 	%rd2, [_Z15vectorAddSharedPiS_S__param_1];
	ld.param.u64 	%rd3, [_Z15vectorAddSharedPiS_S__param_2];
	cvta.to.global.u64 	%rd4, %rd3;
	cvta.to.global.u64 	%rd5, %rd2;
	cvta.to.global.u64 	%rd6, %rd1;
	mov.u32 	%r1, %tid.x;
	mov.u32 	%r2, %ctaid.x;
	mov.u32 	%r3, %ntid.x;
	mad.lo.s32 	%r4, %r2, %r3, %r1;
	mul.wide.s32 	%rd7, %r4, 4;
	add.s64 	%rd8, %rd6, %rd7;
	ld.global.u32 	%r5, [%rd8];
	shl.b32 	%r6, %r1, 2;
	mov.u32 	%r7, _ZZ15vectorAddSharedPiS_S_E6tile_a;
	add.s32 	%r8, %r7, %r6;
	st.shared.u32 	[%r8], %r5;
	add.s64 	%rd9, %rd5, %rd7;
	ld.global.u32 	%r9, [%rd9];
	mov.u32 	%r10, _ZZ15vectorAddSharedPiS_S_E6tile_b;
	add.s32 	%r11, %r10, %r6;
	st.shared.u32 	[%r11], %r9;
	bar.sync 	0;
	ld.shared.u32 	%r12, [%r8];
	ld.shared.u32 	%r13, [%r11];
	add.s32 	%r14, %r13, %r12;
	add.s64 	%rd10, %rd4, %rd7;
	st.global.u32 	[%rd10], %r14;
	ret;

}


// ===== COMPILED SASS (sm_100) =====

	.target	sm_100

	.elftype	@"ET_EXEC"


//--------------------- .note.nv.tkinfo           --------------------------
	.section	.note.nv.tkinfo,"",@"SHT_NOTE"
	.sectionflags	@"SHF_NOTE_NV_TKINFO"
	.tkinfo
        /*0018*/ 	.word	0x00000002
        /*0030*/ 	.string	""
        /*0030*/ 	.string	"ptxas"
        /*0030*/ 	.string	"Cuda compilation tools, release 13.0, V13.0.88"
        /*0030*/ 	.string	"Build cuda_13.0.r13.0/compiler.36424714_0"
        /*0030*/ 	.string	"-arch sm_100 -m 64 "



//--------------------- .note.nv.cuinfo           --------------------------
	.section	.note.nv.cuinfo,"",@"SHT_NOTE"
	.sectionflags	@"SHF_NOTE_NV_CUINFO"
        /*0018*/ 	.short	0x0002
        /*001a*/ 	.short	0x0064
        /*001c*/ 	.short	0x0082
	.zero		2


//--------------------- .nv.info                  --------------------------
	.section	.nv.info,"",@"SHT_CUDA_INFO"
	.align	4


	//----- nvinfo : EIATTR_REGCOUNT
	.align		4
        /*0000*/ 	.byte	0x04, 0x2f
        /*0002*/ 	.short	(.L_1 - .L_0)
	.align		4
.L_0:
        /*0004*/ 	.word	index@(_Z15vectorAddSharedPiS_S_)
        /*0008*/ 	.word	0x0000000e


	//----- nvinfo : EIATTR_FRAME_SIZE
	.align		4
.L_1:
        /*000c*/ 	.byte	0x04, 0x11
        /*000e*/ 	.short	(.L_3 - .L_2)
	.align		4
.L_2:
        /*0010*/ 	.word	index@(_Z15vectorAddSharedPiS_S_)
        /*0014*/ 	.word	0x00000000


	//----- nvinfo : EIATTR_MIN_STACK_SIZE
	.align		4
.L_3:
        /*0018*/ 	.byte	0x04, 0x12
        /*001a*/ 	.short	(.L_5 - .L_4)
	.align		4
.L_4:
        /*001c*/ 	.word	index@(_Z15vectorAddSharedPiS_S_)
        /*0020*/ 	.word	0x00000000
.L_5:


//--------------------- .nv.compat                --------------------------
	.section	.nv.compat,"",@"SHT_CUDA_COMPAT_INFO"
	.align	4
        /*0000*/ 	.byte	0x02, 0x09, 0x00, 0x00, 0x02, 0x02, 0x01, 0x00, 0x02, 0x05, 0x05, 0x00, 0x03, 0x07, 0x01, 0x01
        /*0010*/ 	.byte	0x02, 0x03, 0x00, 0x00, 0x02, 0x06, 0x01, 0x00, 0x04, 0x0b, 0x08, 0x00, 0x09, 0x00, 0x00, 0x00
        /*0020*/ 	.byte	0x00, 0x00, 0x00, 0x00


//--------------------- .nv.info._Z15vectorAddSharedPiS_S_ --------------------------
	.section	.nv.info._Z15vectorAddSharedPiS_S_,"",@"SHT_CUDA_INFO"
	.sectionflags	@""
	.align	4


	//----- nvinfo : EIATTR_CUDA_API_VERSION
	.align		4
        /*0000*/ 	.byte	0x04, 0x37
        /*0002*/ 	.short	(.L_7 - .L_6)
.L_6:
        /*0004*/ 	.word	0x00000082


	//----- nvinfo : EIATTR_KPARAM_INFO
	.align		4
.L_7:
        /*0008*/ 	.byte	0x04, 0x17
        /*000a*/ 	.short	(.L_9 - .L_8)
.L_8:
        /*000c*/ 	.word	0x00000000
        /*0010*/ 	.short	0x0002
        /*0012*/ 	.short	0x0010
        /*0014*/ 	.byte	0x00, 0xf5, 0x21, 0x00


	//----- nvinfo : EIATTR_KPARAM_INFO
	.align		4
.L_9:
        /*0018*/ 	.byte	0x04, 0x17
        /*001a*/ 	.short	(.L_11 - .L_10)
.L_10:
        /*001c*/ 	.word	0x00000000
        /*0020*/ 	.short	0x0001
        /*0022*/ 	.short	0x0008
        /*0024*/ 	.byte	0x00, 0xf5, 0x21, 0x00


	//----- nvinfo : EIATTR_KPARAM_INFO
	.align		4
.L_11:
        /*0028*/ 	.byte	0x04, 0x17
        /*002a*/ 	.short	(.L_13 - .L_12)
.L_12:
        /*002c*/ 	.word	0x00000000
        /*0030*/ 	.short	0x0000
        /*0032*/ 	.short	0x0000
        /*0034*/ 	.byte	0x00, 0xf5, 0x21, 0x00


	//----- nvinfo : EIATTR_SPARSE_MMA_MASK
	.align		4
.L_13:
        /*0038*/ 	.byte	0x03, 0x50
        /*003a*/ 	.short	0x0000


	//----- nvinfo : EIATTR_MAXREG_COUNT
	.align		4
        /*003c*/ 	.byte	0x03, 0x1b
        /*003e*/ 	.short	0x00ff


	//----- nvinfo : EIATTR_NUM_BARRIERS
	.align		4
        /*0040*/ 	.byte	0x02, 0x4c
        /*0042*/ 	.byte	0x01
	.zero		1


	//----- nvinfo : EIATTR_MERCURY_ISA_VERSION
	.align		4
        /*0044*/ 	.byte	0x03, 0x5f
        /*0046*/ 	.short	0x0101


	//----- nvinfo : EIATTR_VRC_CTA_INIT_COUNT
	.align		4
        /*0048*/ 	.byte	0x02, 0x4a
	.zero		1
	.zero		1


	//----- nvinfo : EIATTR_EXIT_INSTR_OFFSETS
	.align		4
        /*004c*/ 	.byte	0x04, 0x1c
        /*004e*/ 	.short	(.L_15 - .L_14)


	//   ....[0]....
.L_14:
        /*0050*/ 	.word	0x000001c0


	//----- nvinfo : EIATTR_CBANK_PARAM_SIZE
	.align		4
.L_15:
        /*0054*/ 	.byte	0x03, 0x19
        /*0056*/ 	.short	0x0018


	//----- nvinfo : EIATTR_PARAM_CBANK
	.align		4
        /*0058*/ 	.byte	0x04, 0x0a
        /*005a*/ 	.short	(.L_17 - .L_16)
	.align		4
.L_16:
        /*005c*/ 	.word	index@(.nv.constant0._Z15vectorAddSharedPiS_S_)
        /*0060*/ 	.short	0x0380
        /*0062*/ 	.short	0x0018


	//----- nvinfo : EIATTR_SW_WAR
	.align		4
.L_17:
        /*0064*/ 	.byte	0x04, 0x36
        /*0066*/ 	.short	(.L_19 - .L_18)
.L_18:
        /*0068*/ 	.word	0x00000008
.L_19:


//--------------------- .nv.callgraph             --------------------------
	.section	.nv.callgraph,"",@"SHT_CUDA_CALLGRAPH"
	.align	4
	.sectionentsize	8
	.align		4
        /*0000*/ 	.word	0x00000000
	.align		4
        /*0004*/ 	.word	0xffffffff
	.align		4
        /*0008*/ 	.word	0x00000000
	.align		4
        /*000c*/ 	.word	0xfffffffe
	.align		4
        /*0010*/ 	.word	0x00000000
	.align		4
        /*0014*/ 	.word	0xfffffffd
	.align		4
        /*0018*/ 	.word	0x00000000
	.align		4
        /*001c*/ 	.word	0xfffffffc


//--------------------- .text._Z15vectorAddSharedPiS_S_ --------------------------
	.section	.text._Z15vectorAddSharedPiS_S_,"ax",@progbits
	.align	128
        .global         _Z15vectorAddSharedPiS_S_
        .type           _Z15vectorAddSharedPiS_S_,@function
        .size           _Z15vectorAddSharedPiS_S_,(.L_x_1 - _Z15vectorAddSharedPiS_S_)
        .other          _Z15vectorAddSharedPiS_S_,@"STO_CUDA_ENTRY STV_DEFAULT"
_Z15vectorAddSharedPiS_S_:
.text._Z15vectorAddSharedPiS_S_:
[----:B------:R-:W-:Y:S01]  /*0000*/  LDC R1, c[0x0][0x37c] ;  /* 0x0000df00ff017b82 */ /* 0x000fe20000000800 */
[----:B------:R-:W0:Y:S07]  /*0010*/  S2R R11, SR_TID.X ;  /* 0x00000000000b7919 */ /* 0x000e2e0000002100 */
[----:B------:R-:W0:Y:S01]  /*0020*/  S2UR UR4, SR_CTAID.X ;  /* 0x00000000000479c3 */ /* 0x000e220000002500 */
[----:B------:R-:W1:Y:S07]  /*0030*/  LDCU.64 UR8, c[0x0][0x358] ;  /* 0x00006b00ff0877ac */ /* 0x000e6e0008000a00 */
[----:B------:R-:W0:Y:S08]  /*0040*/  LDC R0, c[0x0][0x360] ;  /* 0x0000d800ff007b82 */ /* 0x000e300000000800 */
[----:B------:R-:W2:Y:S08]  /*0050*/  LDC.64 R2, c[0x0][0x380] ;  /* 0x0000e000ff027b82 */ /* 0x000eb00000000a00 */
[----:B------:R-:W3:Y:S01]  /*0060*/  LDC.64 R4, c[0x0][0x388] ;  /* 0x0000e200ff047b82 */ /* 0x000ee20000000a00 */
[----:B0-----:R-:W-:-:S04]  /*0070*/  IMAD R7, R0, UR4, R11 ;  /* 0x0000000400077c24 */ /* 0x001fc8000f8e020b */
[----:B--2---:R-:W-:-:S05]  /*0080*/  IMAD.WIDE R2, R7, 0x4, R2 ;  /* 0x0000000407027825 */ /* 0x004fca00078e0202 */
[----:B-1----:R0:W2:Y:S01]  /*0090*/  LDG.E R0, desc[UR8][R2.64] ;  /* 0x0000000802007981 */ /* 0x0020a2000c1e1900 */
[----:B---3--:R-:W-:-:S06]  /*00a0*/  IMAD.WIDE R4, R7, 0x4, R4 ;  /* 0x0000000407047825 */ /* 0x008fcc00078e0204 */
[----:B------:R-:W3:Y:S01]  /*00b0*/  LDG.E R4, desc[UR8][R4.64] ;  /* 0x0000000804047981 */ /* 0x000ee2000c1e1900 */
[----:B------:R-:W1:Y:S01]  /*00c0*/  S2UR UR6, SR_CgaCtaId ;  /* 0x00000000000679c3 */ /* 0x000e620000008800 */
[----:B------:R-:W-:Y:S02]  /*00d0*/  UMOV UR4, 0x400 ;  /* 0x0000040000047882 */ /* 0x000fe40000000000 */
[----:B------:R-:W-:-:S05]  /*00e0*/  UIADD3 UR5, UPT, UPT, UR4, 0x400, URZ ;  /* 0x0000040004057890 */ /* 0x000fca000fffe0ff */
[----:B0-----:R-:W0:Y:S01]  /*00f0*/  LDC.64 R2, c[0x0][0x390] ;  /* 0x0000e400ff027b82 */ /* 0x001e220000000a00 */
[----:B-1----:R-:W-:Y:S02]  /*0100*/  ULEA UR4, UR6, UR4, 0x18 ;  /* 0x0000000406047291 */ /* 0x002fe4000f8ec0ff */
[----:B------:R-:W-:-:S04]  /*0110*/  ULEA UR5, UR6, UR5, 0x18 ;  /* 0x0000000506057291 */ /* 0x000fc8000f8ec0ff */
[C---:B------:R-:W-:Y:S02]  /*0120*/  LEA R9, R11.reuse, UR4, 0x2 ;  /* 0x000000040b097c11 */ /* 0x040fe4000f8e10ff */
[----:B------:R-:W-:Y:S01]  /*0130*/  LEA R11, R11, UR5, 0x2 ;  /* 0x000000050b0b7c11 */ /* 0x000fe2000f8e10ff */
[----:B0-----:R-:W-:Y:S02]  /*0140*/  IMAD.WIDE R2, R7, 0x4, R2 ;  /* 0x0000000407027825 */ /* 0x001fe400078e0202 */
[----:B--2---:R-:W-:Y:S04]  /*0150*/  STS [R9], R0 ;  /* 0x0000000009007388 */ /* 0x004fe80000000800 */
[----:B---3--:R-:W-:Y:S01]  /*0160*/  STS [R11], R4 ;  /* 0x000000040b007388 */ /* 0x008fe20000000800 */
[----:B------:R-:W-:Y:S06]  /*0170*/  BAR.SYNC.DEFER_BLOCKING 0x0 ;  /* 0x0000000000007b1d */ /* 0x000fec0000010000 */
[----:B------:R-:W-:Y:S04]  /*0180*/  LDS R5, [R9] ;  /* 0x0000000009057984 */ /* 0x000fe80000000800 */
[----:B------:R-:W0:Y:S02]  /*0190*/  LDS R6, [R11] ;  /* 0x000000000b067984 */ /* 0x000e240000000800 */
[----:B0-----:R-:W-:-:S05]  /*01a0*/  IADD3 R5, PT, PT, R5, R6, RZ ;  /* 0x0000000605057210 */ /* 0x001fca0007ffe0ff */
[----:B------:R-:W-:Y:S01]  /*01b0*/  STG.E desc[UR8][R2.64], R5 ;  /* 0x0000000502007986 */ /* 0x000fe2000c101908 */
[----:B------:R-:W-:Y:S05]  /*01c0*/  EXIT ;  /* 0x000000000000794d */ /* 0x000fea0003800000 */
.L_x_0:
[----:B------:R-:W-:-:S00]  /*01d0*/  BRA `(.L_x_0) ;  /* 0xfffffffc00fc7947 */ /* 0x000fc0000383ffff */
[----:B------:R-:W-:-:S00]  /*01e0*/  NOP ;  /* 0x0000000000007918 */ /* 0x000fc00000000000 */
        /* <DEDUP_REMOVED lines=9> */
.L_x_1:


//--------------------- .nv.shared._Z15vectorAddSharedPiS_S_ --------------------------
	.section	.nv.shared._Z15vectorAddSharedPiS_S_,"aw",@nobits
	.sectionflags	@""
	.align	4
.nv.shared._Z15vectorAddSharedPiS_S_:
	.zero		3072


//--------------------- .nv.shared.reserved.0     --------------------------
	.section	.nv.shared.reserved.0,"aw",@nobits
	.weak		__nv_reservedSMEM_offset_0_alias
	.size		__nv_reservedSMEM_offset_0_alias, 0, 64
	.other		__nv_reservedSMEM_offset_0_alias,@"STO_CUDA_RESERVED_SHARED STV_DEFAULT"
__nv_reservedSMEM_offset_0_alias:
	.zero		0
	.zero		64


//--------------------- .nv.constant0._Z15vectorAddSharedPiS_S_ --------------------------
	.section	.nv.constant0._Z15vectorAddSharedPiS_S_,"a",@progbits
	.sectionflags	@""
	.align	4
.nv.constant0._Z15vectorAddSharedPiS_S_:
	.zero		920


//--------------------- SYMBOLS --------------------------

	.type		.nv.reservedSmem.offset0,@object
	.size		.nv.reservedSmem.offset0,0x4
	.type		.nv.reservedSmem.cap,@object
	.size		.nv.reservedSmem.cap,0x4
